	.version 1.4
	.target sm_13
	// compiled with /home/sfraney/cuda/open64/lib//be
	// nvopencc 2.3 built on 2009-07-30

	//-----------------------------------------------------------
	// Compiling /tmp/tmpxft_000054cc_00000000-7_binomialOptions_SM13.cpp3.i (/tmp/ccBI#.kr8zhp)
	//-----------------------------------------------------------

	//-----------------------------------------------------------
	// Options:
	//-----------------------------------------------------------
	//  Target:ptx, ISA:sm_13, Endian:little, Pointer Size:64
	//  -O3	(Optimization level)
	//  -g0	(Debug level)
	//  -m2	(Report advisories)
	//-----------------------------------------------------------

	.file	1	"<command-line>"
	.file	2	"/tmp/tmpxft_000054cc_00000000-6_binomialOptions_SM13.cudafe2.gpu"
	.file	3	"binomialOptions_kernel.cuh"
	.file	4	"/usr/lib/gcc/x86_64-linux-gnu/4.3.4/include/stddef.h"
	.file	5	"/home/sfraney/cuda/bin/../include/crt/device_runtime.h"
	.file	6	"/home/sfraney/cuda/bin/../include/host_defines.h"
	.file	7	"/home/sfraney/cuda/bin/../include/builtin_types.h"
	.file	8	"/home/sfraney/cuda/bin/../include/device_types.h"
	.file	9	"/home/sfraney/cuda/bin/../include/driver_types.h"
	.file	10	"/home/sfraney/cuda/bin/../include/texture_types.h"
	.file	11	"/home/sfraney/cuda/bin/../include/vector_types.h"
	.file	12	"/home/sfraney/cuda/bin/../include/device_launch_parameters.h"
	.file	13	"/home/sfraney/cuda/bin/../include/crt/storage_class.h"
	.file	14	"/usr/include/bits/types.h"
	.file	15	"/usr/include/time.h"
	.file	16	"realtype.h"
	.file	17	"/home/sfraney/cuda/bin/../include/common_functions.h"
	.file	18	"/home/sfraney/cuda/bin/../include/crt/func_macro.h"
	.file	19	"/home/sfraney/cuda/bin/../include/math_functions.h"
	.file	20	"/home/sfraney/cuda/bin/../include/device_functions.h"
	.file	21	"/home/sfraney/cuda/bin/../include/math_constants.h"
	.file	22	"/home/sfraney/cuda/bin/../include/sm_11_atomic_functions.h"
	.file	23	"/home/sfraney/cuda/bin/../include/sm_12_atomic_functions.h"
	.file	24	"/home/sfraney/cuda/bin/../include/sm_13_double_functions.h"
	.file	25	"/home/sfraney/cuda/bin/../include/texture_fetch_functions.h"
	.file	26	"/home/sfraney/cuda/bin/../include/math_functions_dbl_ptx3.h"

	.const .align 8 .b8 d_OptionData[40960];
	.global .align 4 .b8 d_CallValue[4096];
	.global .align 8 .b8 d_CallBuffer[16908288];

	.entry _Z21binomialOptionsKernelv
	{
	.reg .u32 %r<61>;
	.reg .u64 %rd<38>;
	.reg .f32 %f<3>;
	.reg .f64 %fd<57>;
	.reg .pred %p<19>;
	.shared .align 8 .b8 __cuda_callB16953344[2048];
	.shared .align 8 .b8 __cuda_callA16955392[2048];
	.loc	3	70	0
$LBB1__Z21binomialOptionsKernelv:
	.loc	3	77	0
	cvt.u32.u16 	%r1, %ctaid.x;
	cvt.u64.u32 	%rd1, %r1;
	mov.u64 	%rd2, d_OptionData;
	mul.lo.u64 	%rd3, %rd1, 40;
	add.u64 	%rd4, %rd2, %rd3;
	ld.const.f64 	%fd1, [%rd4+0];
	.loc	3	78	0
	ld.const.f64 	%fd2, [%rd4+8];
	.loc	3	79	0
	ld.const.f64 	%fd3, [%rd4+16];
	.loc	3	80	0
	ld.const.f64 	%fd4, [%rd4+24];
	.loc	3	81	0
	ld.const.f64 	%fd5, [%rd4+32];
	.loc	3	84	0
	cvt.s32.u16 	%r2, %tid.x;
	mov.s32 	%r3, %r2;
	mov.u32 	%r4, 2048;
	setp.gt.s32 	%p1, %r2, %r4;
	mov.u64 	%rd5, d_CallBuffer;
	@%p1 bra 	$Lt_0_20226;
	mov.s32 	%r5, 2304;
	sub.s32 	%r6, %r5, %r2;
	shr.s32 	%r7, %r6, 31;
	mov.s32 	%r8, 255;
	and.b32 	%r9, %r7, %r8;
	add.s32 	%r10, %r9, %r6;
	shr.s32 	%r11, %r10, 8;
	mul.lo.u32 	%r12, %r1, 2064;
	cvt.u64.s32 	%rd6, %r2;
	cvt.u64.u32 	%rd7, %r12;
	mul.lo.u64 	%rd8, %rd6, 8;
	mul.lo.u64 	%rd9, %rd7, 8;
	add.s64 	%rd10, %rd9, %rd8;
	add.u64 	%rd11, %rd5, %rd10;
	mov.s32 	%r13, %r11;
$Lt_0_13058:
 //<loop> Loop body line 84, nesting depth: 1, estimated iterations: unknown
	.loc	3	85	0
	cvt.rn.f64.s32 	%fd6, %r3;
	add.f64 	%fd7, %fd6, %fd6;
	mov.f64 	%fd8, 0dc0a0000000000000;	// -2048
	add.f64 	%fd9, %fd7, %fd8;
	mul.f64 	%fd10, %fd3, %fd9;
	mov.b64 	{%r14,%r15}, %fd10;
	mov.s32 	%r16, -1064875759;
	set.lt.u32.s32 	%r17, %r15, %r16;
	neg.s32 	%r18, %r17;
	mov.u32 	%r19, 1082535490;
	set.le.u32.u32 	%r20, %r15, %r19;
	neg.s32 	%r21, %r20;
	or.b32 	%r22, %r18, %r21;
	mov.u32 	%r23, 0;
	setp.eq.s32 	%p2, %r22, %r23;
	@%p2 bra 	$Lt_0_13314;
 //<loop> Part of loop body line 84, head labeled $Lt_0_13058
	.loc	26	762	0
	mov.f64 	%fd11, 0d3ff71547652b82fe;	// 1.4427
	mul.f64 	%fd12, %fd10, %fd11;
	cvt.rni.f64.f64 	%fd13, %fd12;
	cvt.rzi.s32.f64 	%r24, %fd13;
	mov.s32 	%r25, %r24;
	mov.u32 	%r26, -1021;
	setp.gt.s32 	%p3, %r24, %r26;
	@%p3 bra 	$Lt_0_14082;
 //<loop> Part of loop body line 84, head labeled $Lt_0_13058
	.loc	26	767	0
	add.s32 	%r25, %r24, 55;
	mov.f64 	%fd14, 0d3c90000000000000;	// 5.55112e-17
	bra.uni 	$Lt_0_13826;
$Lt_0_14082:
 //<loop> Part of loop body line 84, head labeled $Lt_0_13058
	mov.f64 	%fd14, 0d4000000000000000;	// 2
$Lt_0_13826:
 //<loop> Part of loop body line 84, head labeled $Lt_0_13058
	.loc	26	394	0
	mov.f64 	%fd15, 0dbfe62e42fefa39ef;	// -0.693147
	mad.rn.f64 	%fd16, %fd13, %fd15, %fd10;
	mov.f64 	%fd17, 0dbc7abc9e3b39803f;	// -2.31905e-17
	mad.rn.f64 	%fd18, %fd13, %fd17, %fd16;
	mov.f64 	%fd19, 0d3e21f07fccf58bad;	// 2.08843e-09
	mov.f64 	%fd20, 0d3e5afd81da6c3baf;	// 2.51366e-08
	mad.rn.f64 	%fd21, %fd19, %fd18, %fd20;
	.loc	26	395	0
	mov.f64 	%fd22, 0d3e927e55f60f80e6;	// 2.75575e-07
	mad.rn.f64 	%fd21, %fd21, %fd18, %fd22;
	.loc	26	396	0
	mov.f64 	%fd23, 0d3ec71dda8f02d666;	// 2.75572e-06
	mad.rn.f64 	%fd21, %fd21, %fd18, %fd23;
	.loc	26	397	0
	mov.f64 	%fd24, 0d3efa01a013b894e0;	// 2.48016e-05
	mad.rn.f64 	%fd21, %fd21, %fd18, %fd24;
	.loc	26	398	0
	mov.f64 	%fd25, 0d3f2a01a01d3af788;	// 0.000198413
	mad.rn.f64 	%fd21, %fd21, %fd18, %fd25;
	.loc	26	399	0
	mov.f64 	%fd26, 0d3f56c16c16c3a1ec;	// 0.00138889
	mad.rn.f64 	%fd21, %fd21, %fd18, %fd26;
	.loc	26	400	0
	mov.f64 	%fd27, 0d3f81111111109161;	// 0.00833333
	mad.rn.f64 	%fd21, %fd21, %fd18, %fd27;
	.loc	26	401	0
	mov.f64 	%fd28, 0d3fa55555555554c1;	// 0.0416667
	mad.rn.f64 	%fd21, %fd21, %fd18, %fd28;
	.loc	26	402	0
	mov.f64 	%fd29, 0d3fc555555555556f;	// 0.166667
	mad.rn.f64 	%fd21, %fd21, %fd18, %fd29;
	.loc	26	403	0
	mov.f64 	%fd30, 0d3fe0000000000000;	// 0.5
	mad.rn.f64 	%fd21, %fd21, %fd18, %fd30;
	.loc	26	405	0
	mul.f64 	%fd31, %fd18, %fd21;
	mad.rn.f64 	%fd21, %fd31, %fd18, %fd18;
	.loc	26	784	0
	add.s32 	%r27, %r25, 1022;
	shl.b32 	%r28, %r27, 20;
	mov.s32 	%r29, 0;
	mov.b64 	%fd32, {%r29,%r28};
	mad.rn.f64 	%fd33, %fd21, %fd32, %fd32;
	mul.f64 	%fd34, %fd14, %fd33;
	bra.uni 	$Lt_0_258;
$Lt_0_13314:
 //<loop> Part of loop body line 84, head labeled $Lt_0_13058
	.loc	26	788	0
	mov.f64 	%fd35, 0d7ff0000000000000;	// inf
	mov.f64 	%fd36, 0d0000000000000000;	// 0
	shr.u32 	%r30, %r15, 31;
	mov.u32 	%r31, 0;
	setp.eq.u32 	%p4, %r30, %r31;
	selp.f64 	%fd37, %fd35, %fd36, %p4;
	add.f64 	%fd38, %fd10, %fd10;
	abs.f64 	%fd39, %fd10;
	mov.f64 	%fd40, 0d7ff0000000000000;	// inf
	setp.le.f64 	%p5, %fd39, %fd40;
	selp.f64 	%fd34, %fd37, %fd38, %p5;
$Lt_0_258:
 //<loop> Part of loop body line 84, head labeled $Lt_0_13058
	.loc	3	85	0
	mul.f64 	%fd41, %fd1, %fd34;
	sub.f64 	%fd42, %fd41, %fd2;
	mov.f64 	%fd43, 0d0000000000000000;	// 0
	max.f64 	%fd44, %fd42, %fd43;
	st.global.f64 	[%rd11+0], %fd44;
	add.s32 	%r3, %r3, 256;
	add.u64 	%rd11, %rd11, 2048;
	mov.u32 	%r32, 2048;
	setp.le.s32 	%p6, %r3, %r32;
	@%p6 bra 	$Lt_0_13058;
	bra.uni 	$Lt_0_12546;
$Lt_0_20226:
	mul.lo.u32 	%r33, %r1, 2064;
	cvt.u64.u32 	%rd12, %r33;
	mul.lo.u64 	%rd9, %rd12, 8;
$Lt_0_12546:
	add.u64 	%rd13, %rd9, %rd5;
	mov.s32 	%r34, 2048;
	mov.u64 	%rd14, __cuda_callB16953344;
	mov.u64 	%rd15, __cuda_callA16955392;
$Lt_0_15106:
 //<loop> Loop body line 85, nesting depth: 1, iterations: 64
	mov.u32 	%r35, 0;
	setp.le.s32 	%p7, %r34, %r35;
	@%p7 bra 	$Lt_0_15362;
 //<loop> Part of loop body line 85, head labeled $Lt_0_15106
	add.s32 	%r36, %r34, 223;
	mov.s32 	%r37, 613566757;
	mov.s32 	%r38, 0;
	setp.lt.s32 	%p8, %r36, %r38;
	abs.s32 	%r39, %r36;
	mul.hi.u32 	%r40, %r39, %r37;
	sub.u32 	%r41, %r39, %r40;
	shr.u32 	%r42, %r41, 1;
	add.u32 	%r43, %r42, %r40;
	shr.s32 	%r44, %r43, 7;
	@%p8 sub.s32 	%r44, %r38, %r44;
	mov.s32 	%r45, %r44;
	mov.s32 	%r46, 0;
 //<loop> Part of loop body line 85, head labeled $Lt_0_15106
	mov.s32 	%r47, %r45;
$Lt_0_15874:
 //<loop> Loop body line 85, nesting depth: 2, estimated iterations: unknown
	.loc	3	96	0
	bar.sync 	0;
	sub.s32 	%r48, %r34, %r46;
	mov.s32 	%r49, 255;
	min.s32 	%r50, %r48, %r49;
	setp.lt.s32 	%p9, %r50, %r2;
	@%p9 bra 	$Lt_0_16130;
 //<loop> Part of loop body line 85, head labeled $Lt_0_15874
	.loc	3	98	0
	add.s32 	%r51, %r2, %r46;
	cvt.s64.s32 	%rd16, %r51;
	mul.lo.u64 	%rd17, %rd16, 8;
	add.u64 	%rd18, %rd13, %rd17;
	ld.global.f64 	%fd45, [%rd18+0];
	cvt.u64.s32 	%rd19, %r2;
	mul.lo.u64 	%rd20, %rd19, 8;
	add.u64 	%rd21, %rd15, %rd20;
	st.shared.f64 	[%rd21+0], %fd45;
$Lt_0_16130:
 //<loop> Part of loop body line 85, head labeled $Lt_0_15874
	.loc	3	101	0
	sub.s32 	%r52, %r50, 1;
	sub.s32 	%r53, %r50, 32;
	setp.gt.s32 	%p10, %r53, %r52;
	@%p10 bra 	$Lt_0_16642;
 //<loop> Part of loop body line 85, head labeled $Lt_0_15874
	sub.s32 	%r54, %r52, 1;
	sub.s32 	%r55, %r2, 1;
	sub.s32 	%r56, %r53, 1;
$Lt_0_17154:
 //<loop> Loop body line 101, nesting depth: 3, iterations: 16
	.loc	3	103	0
	bar.sync 	0;
	setp.lt.s32 	%p11, %r54, %r55;
	@%p11 bra 	$Lt_0_17410;
 //<loop> Part of loop body line 101, head labeled $Lt_0_17154
	.loc	3	105	0
	cvt.u64.s32 	%rd22, %r2;
	mul.lo.u64 	%rd8, %rd22, 8;
	add.u64 	%rd23, %rd8, %rd15;
	ld.shared.f64 	%fd46, [%rd23+8];
	mul.f64 	%fd47, %fd46, %fd4;
	ld.shared.f64 	%fd48, [%rd23+0];
	mad.rn.f64 	%fd49, %fd48, %fd5, %fd47;
	add.u64 	%rd24, %rd8, %rd14;
	st.shared.f64 	[%rd24+0], %fd49;
$Lt_0_17410:
 //<loop> Part of loop body line 101, head labeled $Lt_0_17154
	.loc	3	109	0
	bar.sync 	0;
	setp.lt.s32 	%p12, %r54, %r2;
	@%p12 bra 	$Lt_0_17922;
 //<loop> Part of loop body line 101, head labeled $Lt_0_17154
	.loc	3	111	0
	cvt.u64.s32 	%rd25, %r2;
	mul.lo.u64 	%rd8, %rd25, 8;
	add.u64 	%rd26, %rd8, %rd14;
	ld.shared.f64 	%fd50, [%rd26+8];
	mul.f64 	%fd51, %fd50, %fd4;
	ld.shared.f64 	%fd52, [%rd26+0];
	mad.rn.f64 	%fd53, %fd52, %fd5, %fd51;
	add.u64 	%rd27, %rd8, %rd15;
	st.shared.f64 	[%rd27+0], %fd53;
$Lt_0_17922:
 //<loop> Part of loop body line 101, head labeled $Lt_0_17154
	.loc	3	112	0
	sub.s32 	%r54, %r54, 2;
	setp.ge.s32 	%p13, %r54, %r56;
	@%p13 bra 	$Lt_0_17154;
$Lt_0_16642:
 //<loop> Part of loop body line 85, head labeled $Lt_0_15874
	.loc	3	116	0
	bar.sync 	0;
	setp.lt.s32 	%p14, %r53, %r2;
	@%p14 bra 	$Lt_0_18690;
 //<loop> Part of loop body line 85, head labeled $Lt_0_15874
	.loc	3	118	0
	cvt.u64.s32 	%rd28, %r2;
	mul.lo.u64 	%rd29, %rd28, 8;
	add.u64 	%rd30, %rd15, %rd29;
	ld.shared.f64 	%fd54, [%rd30+0];
	add.s32 	%r57, %r2, %r46;
	cvt.s64.s32 	%rd31, %r57;
	mul.lo.u64 	%rd32, %rd31, 8;
	add.u64 	%rd33, %rd13, %rd32;
	st.global.f64 	[%rd33+0], %fd54;
$Lt_0_18690:
 //<loop> Part of loop body line 85, head labeled $Lt_0_15874
	add.s32 	%r46, %r46, 224;
	setp.lt.s32 	%p15, %r46, %r34;
	@%p15 bra 	$Lt_0_15874;
$Lt_0_15362:
 //<loop> Part of loop body line 85, head labeled $Lt_0_15106
	sub.s32 	%r34, %r34, 32;
	mov.u32 	%r58, 0;
	setp.ne.s32 	%p16, %r34, %r58;
	@%p16 bra 	$Lt_0_15106;
	mov.u32 	%r59, 0;
	setp.ne.u32 	%p17, %r2, %r59;
	@%p17 bra 	$Lt_0_19714;
	.loc	3	122	0
	ld.shared.f64 	%fd55, [__cuda_callA16955392+0];
	cvt.rn.f32.f64 	%f1, %fd55;
	mov.u64 	%rd34, d_CallValue;
	mul.lo.u64 	%rd35, %rd1, 4;
	add.u64 	%rd36, %rd34, %rd35;
	st.global.f32 	[%rd36+0], %f1;
$Lt_0_19714:
	.loc	3	123	0
	exit;
$LDWend__Z21binomialOptionsKernelv:
	} // _Z21binomialOptionsKernelv



// ===== COMPILED SASS (sm_100) =====

	.target	sm_100

	.elftype	@"ET_EXEC"


//--------------------- .note.nv.tkinfo           --------------------------
	.section	.note.nv.tkinfo,"",@"SHT_NOTE"
	.sectionflags	@"SHF_NOTE_NV_TKINFO"
	.tkinfo
        /*0018*/ 	.word	0x00000002
        /*0030*/ 	.string	""
        /*0030*/ 	.string	"ptxas"
        /*0030*/ 	.string	"Cuda compilation tools, release 13.0, V13.0.88"
        /*0030*/ 	.string	"Build cuda_13.0.r13.0/compiler.36424714_0"
        /*0030*/ 	.string	"-arch sm_100 "



//--------------------- .note.nv.cuinfo           --------------------------
	.section	.note.nv.cuinfo,"",@"SHT_NOTE"
	.sectionflags	@"SHF_NOTE_NV_CUINFO"
        /*0018*/ 	.short	0x0002
        /*001a*/ 	.short	0x000d
        /*001c*/ 	.short	0x0082
	.zero		2


//--------------------- .nv.info                  --------------------------
	.section	.nv.info,"",@"SHT_CUDA_INFO"
	.align	4


	//----- nvinfo : EIATTR_REGCOUNT
	.align		4
        /*0000*/ 	.byte	0x04, 0x2f
        /*0002*/ 	.short	(.L_4 - .L_3)
	.align		4
.L_3:
        /*0004*/ 	.word	index@(_Z21binomialOptionsKernelv)
        /*0008*/ 	.word	0x0000001b


	//----- nvinfo : EIATTR_FRAME_SIZE
	.align		4
.L_4:
        /*000c*/ 	.byte	0x04, 0x11
        /*000e*/ 	.short	(.L_6 - .L_5)
	.align		4
.L_5:
        /*0010*/ 	.word	index@(_Z21binomialOptionsKernelv)
        /*0014*/ 	.word	0x00000000


	//----- nvinfo : EIATTR_MIN_STACK_SIZE
	.align		4
.L_6:
        /*0018*/ 	.byte	0x04, 0x12
        /*001a*/ 	.short	(.L_8 - .L_7)
	.align		4
.L_7:
        /*001c*/ 	.word	index@(_Z21binomialOptionsKernelv)
        /*0020*/ 	.word	0x00000000
.L_8:


//--------------------- .nv.compat                --------------------------
	.section	.nv.compat,"",@"SHT_CUDA_COMPAT_INFO"
	.align	4
        /*0000*/ 	.byte	0x02, 0x09, 0x00, 0x00, 0x02, 0x02, 0x01, 0x00, 0x02, 0x05, 0x05, 0x00, 0x03, 0x07, 0x01, 0x01
        /*0010*/ 	.byte	0x02, 0x03, 0x00, 0x00, 0x02, 0x06, 0x01, 0x00, 0x04, 0x0b, 0x08, 0x00, 0x01, 0x00, 0x00, 0x00
        /*0020*/ 	.byte	0x00, 0x00, 0x00, 0x00


//--------------------- .nv.info._Z21binomialOptionsKernelv --------------------------
	.section	.nv.info._Z21binomialOptionsKernelv,"",@"SHT_CUDA_INFO"
	.sectionflags	@""
	.align	4


	//----- nvinfo : EIATTR_CUDA_API_VERSION
	.align		4
        /*0000*/ 	.byte	0x04, 0x37
        /*0002*/ 	.short	(.L_10 - .L_9)
.L_9:
        /*0004*/ 	.word	0x00000082


	//----- nvinfo : EIATTR_SPARSE_MMA_MASK
	.align		4
.L_10:
        /*0008*/ 	.byte	0x03, 0x50
        /*000a*/ 	.short	0x0000


	//----- nvinfo : EIATTR_MAXREG_COUNT
	.align		4
        /*000c*/ 	.byte	0x03, 0x1b
        /*000e*/ 	.short	0x00ff


	//----- nvinfo : EIATTR_NUM_BARRIERS
	.align		4
        /*0010*/ 	.byte	0x02, 0x4c
        /*0012*/ 	.byte	0x01
	.zero		1


	//----- nvinfo : EIATTR_MERCURY_ISA_VERSION
	.align		4
        /*0014*/ 	.byte	0x03, 0x5f
        /*0016*/ 	.short	0x0101


	//----- nvinfo : EIATTR_VRC_CTA_INIT_COUNT
	.align		4
        /*0018*/ 	.byte	0x02, 0x4a
	.zero		1
	.zero		1


	//----- nvinfo : EIATTR_EXIT_INSTR_OFFSETS
	.align		4
        /*001c*/ 	.byte	0x04, 0x1c
        /*001e*/ 	.short	(.L_12 - .L_11)


	//   ....[0]....
.L_11:
        /*0020*/ 	.word	0x00000c60


	//   ....[1]....
        /*0024*/ 	.word	0x00000d10


	//----- nvinfo : EIATTR_CRS_STACK_SIZE
	.align		4
.L_12:
        /*0028*/ 	.byte	0x04, 0x1e
        /*002a*/ 	.short	(.L_14 - .L_13)
.L_13:
        /*002c*/ 	.word	0x00000000


	//----- nvinfo : EIATTR_SW_WAR
	.align		4
.L_14:
        /*0030*/ 	.byte	0x04, 0x36
        /*0032*/ 	.short	(.L_16 - .L_15)
.L_15:
        /*0034*/ 	.word	0x00000008
.L_16:


//--------------------- .nv.callgraph             --------------------------
	.section	.nv.callgraph,"",@"SHT_CUDA_CALLGRAPH"
	.align	4
	.sectionentsize	8
	.align		4
        /*0000*/ 	.word	0x00000000
	.align		4
        /*0004*/ 	.word	0xffffffff
	.align		4
        /*0008*/ 	.word	0x00000000
	.align		4
        /*000c*/ 	.word	0xfffffffe
	.align		4
        /*0010*/ 	.word	0x00000000
	.align		4
        /*0014*/ 	.word	0xfffffffd
	.align		4
        /*0018*/ 	.word	0x00000000
	.align		4
        /*001c*/ 	.word	0xfffffffc


//--------------------- .nv.constant3             --------------------------
	.section	.nv.constant3,"a",@progbits
	.align	8
.nv.constant3:
	.type		d_OptionData,@object
	.size		d_OptionData,(.L_0 - d_OptionData)
d_OptionData:
	.zero		40960
.L_0:


//--------------------- .nv.constant4             --------------------------
	.section	.nv.constant4,"a",@progbits
	.align	8
	.align		8
.nv.constant4:
        /*0000*/ 	.dword	d_CallValue
	.align		8
        /*0008*/ 	.dword	d_CallBuffer


//--------------------- .text._Z21binomialOptionsKernelv --------------------------
	.section	.text._Z21binomialOptionsKernelv,"ax",@progbits
	.align	128
.text._Z21binomialOptionsKernelv:
        .type           _Z21binomialOptionsKernelv,@function
        .size           _Z21binomialOptionsKernelv,(.L_x_18 - _Z21binomialOptionsKernelv)
        .other          _Z21binomialOptionsKernelv,@"STO_CUDA_ENTRY STV_DEFAULT"
_Z21binomialOptionsKernelv:
[----:B------:R-:W-:Y:S01]  /*0000*/  LDC R1, c[0x0][0x37c] ;  /* 0x0000df00ff017b82 */ /* 0x000fe20000000800 */
[----:B------:R-:W0:Y:S01]  /*0010*/  S2R R0, SR_CTAID.X ;  /* 0x0000000000007919 */ /* 0x000e220000002500 */
[----:B------:R-:W1:Y:S01]  /*0020*/  LDCU.64 UR8, c[0x0][0x358] ;  /* 0x00006b00ff0877ac */ /* 0x000e620008000a00 */
[----:B------:R-:W-:Y:S01]  /*0030*/  BSSY.RECONVERGENT B0, `(.L_x_0) ;  /* 0x0000078000007945 */ /* 0x000fe20003800200 */
[----:B------:R-:W2:Y:S01]  /*0040*/  S2R R2, SR_TID.X ;  /* 0x0000000000027919 */ /* 0x000ea20000002100 */
[----:B0-----:R-:W-:Y:S02]  /*0050*/  LOP3.LUT R0, R0, 0xffff, RZ, 0xc0, !PT ;  /* 0x0000ffff00007812 */ /* 0x001fe400078ec0ff */
[----:B--2---:R-:W-:-:S03]  /*0060*/  LOP3.LUT R2, R2, 0xffff, RZ, 0xc0, !PT ;  /* 0x0000ffff02027812 */ /* 0x004fc600078ec0ff */
[----:B------:R-:W-:Y:S01]  /*0070*/  IMAD R18, R0, 0x28, RZ ;  /* 0x0000002800127824 */ /* 0x000fe200078e02ff */
[----:B------:R-:W-:-:S03]  /*0080*/  ISETP.GT.AND P0, PT, R2, 0x800, PT ;  /* 0x000008000200780c */ /* 0x000fc60003f04270 */
[----:B------:R0:W2:Y:S08]  /*0090*/  LDC.64 R8, c[0x3][R18+0x18] ;  /* 0x00c0060012087b82 */ /* 0x0000b00000000a00 */
[----:B------:R0:W3:Y:S02]  /*00a0*/  LDC.64 R10, c[0x3][R18+0x20] ;  /* 0x00c00800120a7b82 */ /* 0x0000e40000000a00 */
[----:B-1----:R-:W-:Y:S05]  /*00b0*/  @P0 BRA `(.L_x_1) ;  /* 0x0000000400ac0947 */ /* 0x002fea0003800000 */
[----:B------:R-:W1:Y:S01]  /*00c0*/  LDCU.64 UR6, c[0x4][0x8] ;  /* 0x01000100ff0677ac */ /* 0x000e620008000a00 */
[----:B------:R4:W0:Y:S01]  /*00d0*/  LDC.64 R12, c[0x3][R18] ;  /* 0x00c00000120c7b82 */ /* 0x0008220000000a00 */
[----:B------:R-:W-:Y:S01]  /*00e0*/  IMAD R6, R0, 0x810, RZ ;  /* 0x0000081000067824 */ /* 0x000fe200078e02ff */
[----:B------:R-:W-:Y:S01]  /*00f0*/  SHF.R.S32.HI R3, RZ, 0x1f, R2 ;  /* 0x0000001fff037819 */ /* 0x000fe20000011402 */
[----:B------:R-:W-:Y:S01]  /*0100*/  IMAD.WIDE.U32 R4, R2, 0x8, RZ ;  /* 0x0000000802047825 */ /* 0x000fe200078e00ff */
[----:B------:R-:W-:Y:S01]  /*0110*/  UMOV UR4, URZ ;  /* 0x000000ff00047c82 */ /* 0x000fe20008000000 */
[----:B------:R-:W-:Y:S02]  /*0120*/  BSSY.RECONVERGENT B1, `(.L_x_2) ;  /* 0x0000063000017945 */ /* 0x000fe40003800200 */
[----:B------:R-:W-:Y:S01]  /*0130*/  IMAD.WIDE.U32 R6, R6, 0x8, RZ ;  /* 0x0000000806067825 */ /* 0x000fe200078e00ff */
[----:B------:R4:W0:Y:S03]  /*0140*/  LDC.64 R14, c[0x3][R18+0x8] ;  /* 0x00c00200120e7b82 */ /* 0x0008260000000a00 */
[----:B------:R-:W-:Y:S01]  /*0150*/  IMAD.SHL.U32 R19, R3, 0x8, RZ ;  /* 0x0000000803137824 */ /* 0x000fe200078e00ff */
[----:B------:R-:W-:Y:S01]  /*0160*/  IADD3 R4, P0, PT, R4, R6, RZ ;  /* 0x0000000604047210 */ /* 0x000fe20007f1e0ff */
[----:B------:R-:W-:-:S02]  /*0170*/  VIADD R3, R7, UR4 ;  /* 0x0000000407037c36 */ /* 0x000fc40008000000 */
[----:B------:R-:W-:Y:S01]  /*0180*/  IMAD.MOV.U32 R7, RZ, RZ, R2 ;  /* 0x000000ffff077224 */ /* 0x000fe200078e0002 */
[----:B------:R4:W0:Y:S01]  /*0190*/  LDC.64 R16, c[0x3][R18+0x10] ;  /* 0x00c0040012107b82 */ /* 0x0008220000000a00 */
[----:B-1----:R-:W-:Y:S02]  /*01a0*/  IADD3 R4, P1, PT, R4, UR6, RZ ;  /* 0x0000000604047c10 */ /* 0x002fe4000ff3e0ff */
[----:B------:R-:W-:-:S04]  /*01b0*/  IADD3.X R5, PT, PT, R3, R5, R19, P0, !PT ;  /* 0x0000000503057210 */ /* 0x000fc800007fe413 */
[----:B------:R-:W-:-:S07]  /*01c0*/  IADD3.X R5, PT, PT, R5, UR7, RZ, P1, !PT ;  /* 0x0000000705057c10 */ /* 0x000fce0008ffe4ff */
.L_x_6:
[----:B01--4-:R0:W1:Y:S01]  /*01d0*/  I2F.F64 R18, R7 ;  /* 0x0000000700127312 */ /* 0x0130620000201c00 */
[----:B------:R-:W-:Y:S01]  /*01e0*/  BSSY.RECONVERGENT B2, `(.L_x_3) ;  /* 0x0000048000027945 */ /* 0x000fe20003800200 */
[----:B0-----:R-:W-:-:S05]  /*01f0*/  VIADD R7, R7, 0x100 ;  /* 0x0000010007077836 */ /* 0x001fca0000000000 */
[----:B------:R-:W-:Y:S01]  /*0200*/  ISETP.GT.AND P1, PT, R7, 0x800, PT ;  /* 0x000008000700780c */ /* 0x000fe20003f24270 */
[----:B-1----:R-:W-:-:S08]  /*0210*/  DADD R18, R18, R18 ;  /* 0x0000000012127229 */ /* 0x002fd00000000012 */
[----:B------:R-:W-:-:S08]  /*0220*/  DADD R18, R18, -2048 ;  /* 0xc0a0000012127429 */ /* 0x000fd00000000000 */
[----:B------:R-:W-:-:S10]  /*0230*/  DMUL R20, R16, R18 ;  /* 0x0000001210147228 */ /* 0x000fd40000000000 */
[----:B------:R-:W-:-:S04]  /*0240*/  ISETP.LE.U32.AND P0, PT, R21, 0x40862e42, PT ;  /* 0x40862e421500780c */ /* 0x000fc80003f03070 */
[----:B------:R-:W-:-:S13]  /*0250*/  ISETP.LT.OR P0, PT, R21, -0x3f78b6ef, P0 ;  /* 0xc08749111500780c */ /* 0x000fda0000701670 */
[----:B------:R-:W-:Y:S05]  /*0260*/  @!P0 BRA `(.L_x_4) ;  /* 0x0000000000e08947 */ /* 0x000fea0003800000 */
[----:B------:R-:W-:Y:S01]  /*0270*/  UMOV UR4, 0x652b82fe ;  /* 0x652b82fe00047882 */ /* 0x000fe20000000000 */
[----:B------:R-:W-:Y:S02]  /*0280*/  UMOV UR5, 0x3ff71547 ;  /* 0x3ff7154700057882 */ /* 0x000fe40000000000 */
[----:B------:R-:W-:Y:S01]  /*0290*/  DMUL R18, R20, UR4 ;  /* 0x0000000414127c28 */ /* 0x000fe20008000000 */
[----:B------:R-:W-:Y:S01]  /*02a0*/  UMOV UR4, 0xfefa39ef ;  /* 0xfefa39ef00047882 */ /* 0x000fe20000000000 */
[----:B------:R-:W-:-:S04]  /*02b0*/  UMOV UR5, 0x3fe62e42 ;  /* 0x3fe62e4200057882 */ /* 0x000fc80000000000 */
[----:B------:R-:W0:Y:S08]  /*02c0*/  FRND.F64 R22, R18 ;  /* 0x0000001200167313 */ /* 0x000e300000301800 */
[----:B------:R-:W1:Y:S01]  /*02d0*/  F2I.F64 R18, R18 ;  /* 0x0000001200127311 */ /* 0x000e620000301100 */
[----:B0-----:R-:W-:Y:S01]  /*02e0*/  DFMA R20, R22, -UR4, R20 ;  /* 0x8000000416147c2b */ /* 0x001fe20008000014 */
[----:B------:R-:W-:Y:S01]  /*02f0*/  UMOV UR4, 0x3b39803f ;  /* 0x3b39803f00047882 */ /* 0x000fe20000000000 */
[----:B------:R-:W-:-:S06]  /*0300*/  UMOV UR5, 0x3c7abc9e ;  /* 0x3c7abc9e00057882 */ /* 0x000fcc0000000000 */
[----:B------:R-:W-:Y:S01]  /*0310*/  DFMA R22, R22, -UR4, R20 ;  /* 0x8000000416167c2b */ /* 0x000fe20008000014 */
[----:B------:R-:W-:Y:S01]  /*0320*/  UMOV UR4, 0xccf58bad ;  /* 0xccf58bad00047882 */ /* 0x000fe20000000000 */
[----:B------:R-:W-:Y:S01]  /*0330*/  IMAD.MOV.U32 R20, RZ, RZ, -0x2593c451 ;  /* 0xda6c3bafff147424 */ /* 0x000fe200078e00ff */
[----:B------:R-:W-:Y:S01]  /*0340*/  UMOV UR5, 0x3e21f07f ;  /* 0x3e21f07f00057882 */ /* 0x000fe20000000000 */
[----:B------:R-:W-:Y:S01]  /*0350*/  IMAD.MOV.U32 R21, RZ, RZ, 0x3e5afd81 ;  /* 0x3e5afd81ff157424 */ /* 0x000fe200078e00ff */
[----:B-1----:R-:W-:Y:S01]  /*0360*/  ISETP.GT.AND P0, PT, R18, -0x3fd, PT ;  /* 0xfffffc031200780c */ /* 0x002fe20003f04270 */
[----:B------:R-:W-:-:S04]  /*0370*/  IMAD.MOV.U32 R24, RZ, RZ, R18 ;  /* 0x000000ffff187224 */ /* 0x000fc800078e0012 */
[----:B------:R-:W-:Y:S01]  /*0380*/  DFMA R20, R22, UR4, R20 ;  /* 0x0000000416147c2b */ /* 0x000fe20008000014 */
[----:B------:R-:W-:Y:S01]  /*0390*/  UMOV UR4, 0xf60f80e6 ;  /* 0xf60f80e600047882 */ /* 0x000fe20000000000 */
[----:B------:R-:W-:-:S06]  /*03a0*/  UMOV UR5, 0x3e927e55 ;  /* 0x3e927e5500057882 */ /* 0x000fcc0000000000 */
[C---:B------:R-:W-:Y:S01]  /*03b0*/  DFMA R20, R22.reuse, R20, UR4 ;  /* 0x0000000416147e2b */ /* 0x040fe20008000014 */
[----:B------:R-:W-:Y:S01]  /*03c0*/  UMOV UR4, 0x8f02d666 ;  /* 0x8f02d66600047882 */ /* 0x000fe20000000000 */
[----:B------:R-:W-:Y:S01]  /*03d0*/  UMOV UR5, 0x3ec71dda ;  /* 0x3ec71dda00057882 */ /* 0x000fe20000000000 */
[----:B------:R-:W-:Y:S02]  /*03e0*/  @!P0 VIADD R24, R18, 0x37 ;  /* 0x0000003712188836 */ /* 0x000fe40000000000 */
[----:B------:R-:W-:Y:S02]  /*03f0*/  IMAD.MOV.U32 R18, RZ, RZ, RZ ;  /* 0x000000ffff127224 */ /* 0x000fe400078e00ff */
[----:B------:R-:W-:Y:S01]  /*0400*/  VIADD R24, R24, 0x3fe ;  /* 0x000003fe18187836 */ /* 0x000fe20000000000 */
[----:B------:R-:W-:Y:S01]  /*0410*/  DFMA R20, R22, R20, UR4 ;  /* 0x0000000416147e2b */ /* 0x000fe20008000014 */
[----:B------:R-:W-:Y:S01]  /*0420*/  UMOV UR4, 0x13b894e0 ;  /* 0x13b894e000047882 */ /* 0x000fe20000000000 */
[----:B------:R-:W-:-:S02]  /*0430*/  UMOV UR5, 0x3efa01a0 ;  /* 0x3efa01a000057882 */ /* 0x000fc40000000000 */
[----:B------:R-:W-:-:S04]  /*0440*/  SHF.L.U32 R19, R24, 0x14, RZ ;  /* 0x0000001418137819 */ /* 0x000fc800000006ff */
[----:B------:R-:W-:Y:S01]  /*0450*/  DFMA R20, R22, R20, UR4 ;  /* 0x0000000416147e2b */ /* 0x000fe20008000014 */
[----:B------:R-:W-:Y:S01]  /*0460*/  UMOV UR4, 0x1d3af788 ;  /* 0x1d3af78800047882 */ /* 0x000fe20000000000 */
[----:B------:R-:W-:-:S06]  /*0470*/  UMOV UR5, 0x3f2a01a0 ;  /* 0x3f2a01a000057882 */ /* 0x000fcc0000000000 */
        /* <DEDUP_REMOVED lines=12> */
[----:B------:R-:W-:-:S08]  /*0540*/  DFMA R20, R22, R20, UR4 ;  /* 0x0000000416147e2b */ /* 0x000fd00008000014 */
[----:B------:R-:W-:-:S08]  /*0550*/  DFMA R20, R22, R20, 0.5 ;  /* 0x3fe000001614742b */ /* 0x000fd00000000014 */
[----:B------:R-:W-:-:S08]  /*0560*/  DMUL R20, R22, R20 ;  /* 0x0000001416147228 */ /* 0x000fd00000000000 */
[----:B------:R-:W-:Y:S01]  /*0570*/  DFMA R20, R22, R20, R22 ;  /* 0x000000141614722b */ /* 0x000fe20000000016 */
[----:B------:R-:W-:Y:S02]  /*0580*/  @!P0 IMAD.MOV.U32 R22, RZ, RZ, 0x0 ;  /* 0x00000000ff168424 */ /* 0x000fe400078e00ff */
[----:B------:R-:W-:Y:S02]  /*0590*/  @!P0 IMAD.MOV.U32 R23, RZ, RZ, 0x3c900000 ;  /* 0x3c900000ff178424 */ /* 0x000fe400078e00ff */
[----:B------:R-:W-:-:S03]  /*05a0*/  @P0 IMAD.MOV.U32 R22, RZ, RZ, 0x0 ;  /* 0x00000000ff160424 */ /* 0x000fc600078e00ff */
[----:B------:R-:W-:Y:S01]  /*05b0*/  DFMA R20, R20, R18, R18 ;  /* 0x000000121414722b */ /* 0x000fe20000000012 */
[----:B------:R-:W-:-:S07]  /*05c0*/  @P0 IMAD.MOV.U32 R23, RZ, RZ, 0x40000000 ;  /* 0x40000000ff170424 */ /* 0x000fce00078e00ff */
[----:B------:R-:W-:Y:S01]  /*05d0*/  DMUL R18, R20, R22 ;  /* 0x0000001614127228 */ /* 0x000fe20000000000 */
[----:B------:R-:W-:Y:S10]  /*05e0*/  BRA `(.L_x_5) ;  /* 0x00000000001c7947 */ /* 0x000ff40003800000 */
.L_x_4:
[----:B------:R-:W-:Y:S01]  /*05f0*/  SHF.R.U32.HI R22, RZ, 0x1f, R21 ;  /* 0x0000001fff167819 */ /* 0x000fe20000011615 */
[C---:B------:R-:W-:Y:S02]  /*0600*/  DADD R18, R20.reuse, R20 ;  /* 0x0000000014127229 */ /* 0x040fe40000000014 */
[----:B------:R-:W-:Y:S01]  /*0610*/  DSETP.GTU.AND P2, PT, |R20|, +INF , PT ;  /* 0x7ff000001400742a */ /* 0x000fe20003f4c200 */
[----:B------:R-:W-:-:S04]  /*0620*/  ISETP.NE.U32.AND P0, PT, R22, RZ, PT ;  /* 0x000000ff1600720c */ /* 0x000fc80003f05070 */
[----:B------:R-:W-:-:S03]  /*0630*/  FSEL R21, RZ, +QNAN , P0 ;  /* 0x7ff00000ff157808 */ /* 0x000fc60000000000 */
[----:B------:R-:W-:Y:S02]  /*0640*/  FSEL R18, R18, RZ, P2 ;  /* 0x000000ff12127208 */ /* 0x000fe40001000000 */
[----:B------:R-:W-:-:S07]  /*0650*/  FSEL R19, R21, R19, !P2 ;  /* 0x0000001315137208 */ /* 0x000fce0005000000 */
.L_x_5:
[----:B------:R-:W-:Y:S05]  /*0660*/  BSYNC.RECONVERGENT B2 ;  /* 0x0000000000027941 */ /* 0x000fea0003800200 */
.L_x_3:
[----:B------:R-:W-:Y:S01]  /*0670*/  DFMA R18, R12, R18, -R14 ;  /* 0x000000120c12722b */ /* 0x000fe2000000080e */
[----:B------:R-:W-:-:S07]  /*0680*/  IMAD.MOV.U32 R20, RZ, RZ, RZ ;  /* 0x000000ffff147224 */ /* 0x000fce00078e00ff */
[----:B------:R-:W-:Y:S02]  /*0690*/  DSETP.MAX.AND P0, P2, RZ, R18, PT ;  /* 0x00000012ff00722a */ /* 0x000fe40003a0f000 */
[----:B------:R-:W-:-:S04]  /*06a0*/  IMAD.MOV.U32 R21, RZ, RZ, R19 ;  /* 0x000000ffff157224 */ /* 0x000fc800078e0013 */
[C---:B------:R-:W-:Y:S02]  /*06b0*/  SEL R18, R20.reuse, R18, P0 ;  /* 0x0000001214127207 */ /* 0x040fe40000000000 */
[----:B------:R-:W-:Y:S02]  /*06c0*/  FSEL R23, R20, R21, P0 ;  /* 0x0000001514177208 */ /* 0x000fe40000000000 */
[----:B------:R-:W-:Y:S02]  /*06d0*/  MOV R20, R4 ;  /* 0x0000000400147202 */ /* 0x000fe40000000f00 */
[----:B------:R-:W-:Y:S02]  /*06e0*/  IADD3 R4, P0, PT, R4, 0x800, RZ ;  /* 0x0000080004047810 */ /* 0x000fe40007f1e0ff */
[----:B------:R-:W-:Y:S01]  /*06f0*/  @P2 LOP3.LUT R23, R21, 0x80000, RZ, 0xfc, !PT ;  /* 0x0008000015172812 */ /* 0x000fe200078efcff */
[--C-:B------:R-:W-:Y:S02]  /*0700*/  IMAD.MOV.U32 R21, RZ, RZ, R5.reuse ;  /* 0x000000ffff157224 */ /* 0x100fe400078e0005 */
[----:B------:R-:W-:-:S02]  /*0710*/  IMAD.X R5, RZ, RZ, R5, P0 ;  /* 0x000000ffff057224 */ /* 0x000fc400000e0605 */
[----:B------:R-:W-:-:S05]  /*0720*/  IMAD.MOV.U32 R19, RZ, RZ, R23 ;  /* 0x000000ffff137224 */ /* 0x000fca00078e0017 */
[----:B------:R1:W-:Y:S01]  /*0730*/  STG.E.64 desc[UR8][R20.64], R18 ;  /* 0x0000001214007986 */ /* 0x0003e2000c101b08 */
[----:B------:R-:W-:Y:S05]  /*0740*/  @!P1 BRA `(.L_x_6) ;  /* 0xfffffff800a09947 */ /* 0x000fea000383ffff */
[----:B------:R-:W-:Y:S05]  /*0750*/  BSYNC.RECONVERGENT B1 ;  /* 0x0000000000017941 */ /* 0x000fea0003800200 */
.L_x_2:
[----:B------:R-:W-:Y:S05]  /*0760*/  BRA `(.L_x_7) ;  /* 0x0000000000107947 */ /* 0x000fea0003800000 */
.L_x_1:
[----:B------:R-:W-:Y:S01]  /*0770*/  IMAD R6, R0, 0x810, RZ ;  /* 0x0000081000067824 */ /* 0x000fe200078e02ff */
[----:B------:R-:W-:-:S03]  /*0780*/  UMOV UR4, URZ ;  /* 0x000000ff00047c82 */ /* 0x000fc60008000000 */
[----:B------:R-:W-:-:S04]  /*0790*/  IMAD.WIDE.U32 R6, R6, 0x8, RZ ;  /* 0x0000000806067825 */ /* 0x000fc800078e00ff */
[----:B------:R-:W-:-:S07]  /*07a0*/  VIADD R3, R7, UR4 ;  /* 0x0000000407037c36 */ /* 0x000fce0008000000 */
.L_x_7:
[----:B------:R-:W-:Y:S05]  /*07b0*/  BSYNC.RECONVERGENT B0 ;  /* 0x0000000000007941 */ /* 0x000fea0003800200 */
.L_x_0:
[----:B------:R-:W4:Y:S01]  /*07c0*/  LDCU.64 UR10, c[0x4][0x8] ;  /* 0x01000100ff0a77ac */ /* 0x000f220008000a00 */
[----:B------:R-:W5:Y:S01]  /*07d0*/  S2UR UR6, SR_CgaCtaId ;  /* 0x00000000000679c3 */ /* 0x000f620000008800 */
[----:B------:R-:W-:Y:S02]  /*07e0*/  UMOV UR4, 0x400 ;  /* 0x0000040000047882 */ /* 0x000fe40000000000 */
[----:B------:R-:W-:Y:S01]  /*07f0*/  UIADD3 UR5, UPT, UPT, UR4, 0x800, URZ ;  /* 0x0000080004057890 */ /* 0x000fe2000fffe0ff */
[----:B----4-:R-:W-:-:S04]  /*0800*/  IADD3 R6, P0, PT, R6, UR10, RZ ;  /* 0x0000000a06067c10 */ /* 0x010fc8000ff1e0ff */
[----:B------:R-:W-:Y:S01]  /*0810*/  IADD3.X R7, PT, PT, R3, UR11, RZ, P0, !PT ;  /* 0x0000000b03077c10 */ /* 0x000fe200087fe4ff */
[----:B------:R-:W-:Y:S01]  /*0820*/  IMAD.MOV.U32 R3, RZ, RZ, 0x800 ;  /* 0x00000800ff037424 */ /* 0x000fe200078e00ff */
[----:B-----5:R-:W-:Y:S02]  /*0830*/  ULEA UR4, UR6, UR4, 0x18 ;  /* 0x0000000406047291 */ /* 0x020fe4000f8ec0ff */
[----:B------:R-:W-:-:S12]  /*0840*/  ULEA UR5, UR6, UR5, 0x18 ;  /* 0x0000000506057291 */ /* 0x000fd8000f8ec0ff */
.L_x_16:
[----:B------:R-:W-:-:S13]  /*0850*/  ISETP.GT.AND P0, PT, R3, RZ, PT ;  /* 0x000000ff0300720c */ /* 0x000fda0003f04270 */
[----:B0---4-:R-:W-:Y:S05]  /*0860*/  @!P0 BRA `(.L_x_8) ;  /* 0x0000000000ec8947 */ /* 0x011fea0003800000 */
[----:B------:R-:W-:-:S07]  /*0870*/  IMAD.MOV.U32 R4, RZ, RZ, RZ ;  /* 0x000000ffff047224 */ /* 0x000fce00078e00ff */
.L_x_15:
[----:B------:R-:W-:Y:S01]  /*0880*/  VIADDMNMX R17, R3, -R4, 0xff, PT ;  /* 0x000000ff03117446 */ /* 0x000fe20003800904 */
[----:B------:R-:W-:Y:S03]  /*0890*/  BAR.SYNC.DEFER_BLOCKING 0x0 ;  /* 0x0000000000007b1d */ /* 0x000fe60000010000 */
[C---:B------:R-:W-:Y:S01]  /*08a0*/  ISETP.GE.AND P0, PT, R17.reuse, R2, PT ;  /* 0x000000021100720c */ /* 0x040fe20003f06270 */
[C---:B----4-:R-:W-:Y:S01]  /*08b0*/  VIADD R12, R17.reuse, 0xffffffff ;  /* 0xffffffff110c7836 */ /* 0x050fe20000000000 */
[----:B------:R-:W-:Y:S01]  /*08c0*/  IADD3 R5, PT, PT, R17, -0x20, RZ ;  /* 0xffffffe011057810 */ /* 0x000fe20007ffe0ff */
[----:B------:R-:W-:Y:S03]  /*08d0*/  BSSY.RECONVERGENT B0, `(.L_x_9) ;  /* 0x000000b000007945 */ /* 0x000fe60003800200 */
[----:B------:R-:W-:-:S07]  /*08e0*/  ISETP.GT.AND P1, PT, R5, R12, PT ;  /* 0x0000000c0500720c */ /* 0x000fce0003f24270 */
[----:B0-----:R-:W-:Y:S06]  /*08f0*/  @!P0 BRA `(.L_x_10) ;  /* 0x0000000000208947 */ /* 0x001fec0003800000 */
[----:B------:R-:W-:-:S05]  /*0900*/  IMAD.IADD R13, R2, 0x1, R4 ;  /* 0x00000001020d7824 */ /* 0x000fca00078e0204 */
[----:B------:R-:W-:Y:S01]  /*0910*/  SHF.R.S32.HI R14, RZ, 0x1f, R13 ;  /* 0x0000001fff0e7819 */ /* 0x000fe2000001140d */
[----:B------:R-:W-:-:S04]  /*0920*/  IMAD.WIDE.U32 R12, R13, 0x8, R6 ;  /* 0x000000080d0c7825 */ /* 0x000fc800078e0006 */
[----:B------:R-:W-:-:S04]  /*0930*/  IMAD.SHL.U32 R15, R14, 0x8, RZ ;  /* 0x000000080e0f7824 */ /* 0x000fc800078e00ff */
[----:B------:R-:W-:-:S06]  /*0940*/  IMAD.IADD R13, R13, 0x1, R15 ;  /* 0x000000010d0d7824 */ /* 0x000fcc00078e020f */
[----:B------:R-:W4:Y:S01]  /*0950*/  LDG.E.64 R12, desc[UR8][R12.64] ;  /* 0x000000080c0c7981 */ /* 0x000f22000c1e1b00 */
[----:B------:R-:W-:-:S05]  /*0960*/  LEA R15, R2, UR5, 0x3 ;  /* 0x00000005020f7c11 */ /* 0x000fca000f8e18ff */
[----:B----4-:R4:W-:Y:S02]  /*0970*/  STS.64 [R15], R12 ;  /* 0x0000000c0f007388 */ /* 0x0109e40000000a00 */
.L_x_10:
[----:B------:R-:W-:Y:S05]  /*0980*/  BSYNC.RECONVERGENT B0 ;  /* 0x0000000000007941 */ /* 0x000fea0003800200 */
.L_x_9:
[----:B------:R-:W-:Y:S05]  /*0990*/  @P1 BRA `(.L_x_11) ;  /* 0x0000000000601947 */ /* 0x000fea0003800000 */
[C---:B----4-:R-:W-:Y:S02]  /*09a0*/  VIADD R15, R17.reuse, 0xfffffffe ;  /* 0xfffffffe110f7836 */ /* 0x050fe40000000000 */
[----:B------:R-:W-:Y:S02]  /*09b0*/  VIADD R13, R17, 0xffffffdf ;  /* 0xffffffdf110d7836 */ /* 0x000fe40000000000 */
[----:B------:R-:W-:-:S07]  /*09c0*/  VIADD R12, R2, 0xffffffff ;  /* 0xffffffff020c7836 */ /* 0x000fce0000000000 */
.L_x_12:
[----:B------:R-:W-:Y:S01]  /*09d0*/  BAR.SYNC.DEFER_BLOCKING 0x0 ;  /* 0x0000000000007b1d */ /* 0x000fe20000010000 */
[C---:B------:R-:W-:Y:S02]  /*09e0*/  ISETP.GE.AND P0, PT, R15.reuse, R12, PT ;  /* 0x0000000c0f00720c */ /* 0x040fe40003f06270 */
[C---:B------:R-:W-:Y:S01]  /*09f0*/  ISETP.GE.AND P1, PT, R15.reuse, R2, PT ;  /* 0x000000020f00720c */ /* 0x040fe20003f26270 */
[----:B------:R-:W-:-:S10]  /*0a00*/  VIADD R15, R15, 0xfffffffe ;  /* 0xfffffffe0f0f7836 */ /* 0x000fd40000000000 */
[C---:B------:R-:W-:Y:S02]  /*0a10*/  @P0 LEA R14, R2.reuse, UR5, 0x3 ;  /* 0x00000005020e0c11 */ /* 0x040fe4000f8e18ff */
[C---:B------:R-:W-:Y:S02]  /*0a20*/  @P0 LEA R23, R2.reuse, UR4, 0x3 ;  /* 0x0000000402170c11 */ /* 0x040fe4000f8e18ff */
[----:B------:R-:W-:Y:S01]  /*0a30*/  @P1 LEA R22, R2, UR4, 0x3 ;  /* 0x0000000402161c11 */ /* 0x000fe2000f8e18ff */
[----:B------:R-:W2:Y:S04]  /*0a40*/  @P0 LDS.64 R16, [R14+0x8] ;  /* 0x000008000e100984 */ /* 0x000ea80000000a00 */
[----:B01----:R-:W3:Y:S01]  /*0a50*/  @P0 LDS.64 R18, [R14] ;  /* 0x000000000e120984 */ /* 0x003ee20000000a00 */
[----:B--2---:R-:W-:-:S08]  /*0a60*/  @P0 DMUL R16, R8, R16 ;  /* 0x0000001008100228 */ /* 0x004fd00000000000 */
[----:B---3--:R-:W-:-:S07]  /*0a70*/  @P0 DFMA R16, R10, R18, R16 ;  /* 0x000000120a10022b */ /* 0x008fce0000000010 */
[----:B------:R-:W-:Y:S01]  /*0a80*/  @P0 STS.64 [R23], R16 ;  /* 0x0000001017000388 */ /* 0x000fe20000000a00 */
[----:B------:R-:W-:Y:S01]  /*0a90*/  BAR.SYNC.DEFER_BLOCKING 0x0 ;  /* 0x0000000000007b1d */ /* 0x000fe20000010000 */
[----:B------:R-:W-:-:S05]  /*0aa0*/  ISETP.GE.AND P0, PT, R15, R13, PT ;  /* 0x0000000d0f00720c */ /* 0x000fca0003f06270 */
[----:B------:R-:W0:Y:S04]  /*0ab0*/  @P1 LDS.64 R18, [R22+0x8] ;  /* 0x0000080016121984 */ /* 0x000e280000000a00 */
[----:B------:R-:W1:Y:S01]  /*0ac0*/  @P1 LDS.64 R20, [R22] ;  /* 0x0000000016141984 */ /* 0x000e620000000a00 */
[----:B0-----:R-:W-:-:S08]  /*0ad0*/  @P1 DMUL R18, R8, R18 ;  /* 0x0000001208121228 */ /* 0x001fd00000000000 */
[----:B-1----:R-:W-:Y:S01]  /*0ae0*/  @P1 DFMA R18, R10, R20, R18 ;  /* 0x000000140a12122b */ /* 0x002fe20000000012 */
[----:B------:R-:W-:-:S06]  /*0af0*/  @P1 LEA R21, R2, UR5, 0x3 ;  /* 0x0000000502151c11 */ /* 0x000fcc000f8e18ff */
[----:B------:R0:W-:Y:S01]  /*0b00*/  @P1 STS.64 [R21], R18 ;  /* 0x0000001215001388 */ /* 0x0001e20000000a00 */
[----:B------:R-:W-:Y:S05]  /*0b10*/  @P0 BRA `(.L_x_12) ;  /* 0xfffffffc00ac0947 */ /* 0x000fea000383ffff */
.L_x_11:
[----:B------:R-:W-:Y:S01]  /*0b20*/  BAR.SYNC.DEFER_BLOCKING 0x0 ;  /* 0x0000000000007b1d */ /* 0x000fe20000010000 */
[----:B------:R-:W-:-:S05]  /*0b30*/  ISETP.GE.AND P0, PT, R5, R2, PT ;  /* 0x000000020500720c */ /* 0x000fca0003f06270 */
[----:B------:R-:W-:Y:S08]  /*0b40*/  BSSY.RECONVERGENT B0, `(.L_x_13) ;  /* 0x000000a000007945 */ /* 0x000ff00003800200 */
[----:B------:R-:W-:Y:S05]  /*0b50*/  @!P0 BRA `(.L_x_14) ;  /* 0x0000000000208947 */ /* 0x000fea0003800000 */
[C---:B----4-:R-:W-:Y:S02]  /*0b60*/  LEA R12, R2.reuse, UR5, 0x3 ;  /* 0x00000005020c7c11 */ /* 0x050fe4000f8e18ff */
[----:B------:R-:W-:-:S04]  /*0b70*/  IADD3 R15, PT, PT, R2, R4, RZ ;  /* 0x00000004020f7210 */ /* 0x000fc80007ffe0ff */
[----:B------:R-:W4:Y:S01]  /*0b80*/  LDS.64 R12, [R12] ;  /* 0x000000000c0c7984 */ /* 0x000f220000000a00 */
[----:B------:R-:W-:Y:S01]  /*0b90*/  SHF.R.S32.HI R5, RZ, 0x1f, R15 ;  /* 0x0000001fff057819 */ /* 0x000fe2000001140f */
[----:B------:R-:W-:-:S04]  /*0ba0*/  IMAD.WIDE.U32 R14, R15, 0x8, R6 ;  /* 0x000000080f0e7825 */ /* 0x000fc800078e0006 */
[----:B------:R-:W-:-:S04]  /*0bb0*/  IMAD.SHL.U32 R5, R5, 0x8, RZ ;  /* 0x0000000805057824 */ /* 0x000fc800078e00ff */
[----:B------:R-:W-:-:S05]  /*0bc0*/  IMAD.IADD R15, R15, 0x1, R5 ;  /* 0x000000010f0f7824 */ /* 0x000fca00078e0205 */
[----:B----4-:R4:W-:Y:S02]  /*0bd0*/  STG.E.64 desc[UR8][R14.64], R12 ;  /* 0x0000000c0e007986 */ /* 0x0109e4000c101b08 */
.L_x_14:
[----:B------:R-:W-:Y:S05]  /*0be0*/  BSYNC.RECONVERGENT B0 ;  /* 0x0000000000007941 */ /* 0x000fea0003800200 */
.L_x_13:
[----:B------:R-:W-:-:S05]  /*0bf0*/  VIADD R4, R4, 0xe0 ;  /* 0x000000e004047836 */ /* 0x000fca0000000000 */
[----:B------:R-:W-:-:S13]  /*0c00*/  ISETP.GE.AND P0, PT, R4, R3, PT ;  /* 0x000000030400720c */ /* 0x000fda0003f06270 */
[----:B------:R-:W-:Y:S05]  /*0c10*/  @!P0 BRA `(.L_x_15) ;  /* 0xfffffffc00188947 */ /* 0x000fea000383ffff */
.L_x_8:
[----:B------:R-:W-:-:S05]  /*0c20*/  VIADD R3, R3, 0xffffffe0 ;  /* 0xffffffe003037836 */ /* 0x000fca0000000000 */
[----:B------:R-:W-:-:S13]  /*0c30*/  ISETP.NE.AND P0, PT, R3, RZ, PT ;  /* 0x000000ff0300720c */ /* 0x000fda0003f05270 */
[----:B------:R-:W-:Y:S05]  /*0c40*/  @P0 BRA `(.L_x_16) ;  /* 0xfffffffc00000947 */ /* 0x000fea000383ffff */
[----:B------:R-:W-:-:S13]  /*0c50*/  ISETP.NE.U32.AND P0, PT, R2, RZ, PT ;  /* 0x000000ff0200720c */ /* 0x000fda0003f05070 */
[----:B------:R-:W-:Y:S05]  /*0c60*/  @P0 EXIT ;  /* 0x000000000000094d */ /* 0x000fea0003800000 */
[----:B------:R-:W5:Y:S01]  /*0c70*/  S2UR UR5, SR_CgaCtaId ;  /* 0x00000000000579c3 */ /* 0x000f620000008800 */
[----:B------:R-:W-:-:S07]  /*0c80*/  UMOV UR4, 0x400 ;  /* 0x0000040000047882 */ /* 0x000fce0000000000 */
[----:B------:R-:W0:Y:S01]  /*0c90*/  LDC.64 R4, c[0x4][RZ] ;  /* 0x01000000ff047b82 */ /* 0x000e220000000a00 */
[----:B-----5:R-:W-:Y:S01]  /*0ca0*/  ULEA UR4, UR5, UR4, 0x18 ;  /* 0x0000000405047291 */ /* 0x020fe2000f8ec0ff */
[----:B0-----:R-:W-:-:S08]  /*0cb0*/  IMAD.WIDE.U32 R4, R0, 0x4, R4 ;  /* 0x0000000400047825 */ /* 0x001fd000078e0004 */
[----:B------:R-:W0:Y:S01]  /*0cc0*/  LDS.64 R2, [UR4+0x800] ;  /* 0x00080004ff027984 */ /* 0x000e220008000a00 */
[----:B------:R-:W-:Y:S02]  /*0cd0*/  UMOV UR4, URZ ;  /* 0x000000ff00047c82 */ /* 0x000fe40008000000 */
[----:B------:R-:W-:Y:S01]  /*0ce0*/  VIADD R5, R5, UR4 ;  /* 0x0000000405057c36 */ /* 0x000fe20008000000 */
[----:B0-----:R-:W0:Y:S04]  /*0cf0*/  F2F.F32.F64 R3, R2 ;  /* 0x0000000200037310 */ /* 0x001e280000301000 */
[----:B0-----:R-:W-:Y:S01]  /*0d00*/  STG.E desc[UR8][R4.64], R3 ;  /* 0x0000000304007986 */ /* 0x001fe2000c101908 */
[----:B------:R-:W-:Y:S05]  /*0d10*/  EXIT ;  /* 0x000000000000794d */ /* 0x000fea0003800000 */
.L_x_17:
[----:B------:R-:W-:-:S00]  /*0d20*/  BRA `(.L_x_17) ;  /* 0xfffffffc00fc7947 */ /* 0x000fc0000383ffff */
[----:B------:R-:W-:-:S00]  /*0d30*/  NOP ;  /* 0x0000000000007918 */ /* 0x000fc00000000000 */
        /* <DEDUP_REMOVED lines=12> */
.L_x_18:


//--------------------- .nv.shared._Z21binomialOptionsKernelv --------------------------
	.section	.nv.shared._Z21binomialOptionsKernelv,"aw",@nobits
	.sectionflags	@""
	.align	8
.nv.shared._Z21binomialOptionsKernelv:
	.zero		5120


//--------------------- .nv.shared.reserved.0     --------------------------
	.section	.nv.shared.reserved.0,"aw",@nobits
	.weak		__nv_reservedSMEM_offset_0_alias
	.size		__nv_reservedSMEM_offset_0_alias, 0, 64
	.other		__nv_reservedSMEM_offset_0_alias,@"STO_CUDA_RESERVED_SHARED STV_DEFAULT"
__nv_reservedSMEM_offset_0_alias:
	.zero		0
	.zero		64


//--------------------- .nv.global                --------------------------
	.section	.nv.global,"aw",@nobits
	.align	8
.nv.global:
	.type		d_CallBuffer,@object
	.size		d_CallBuffer,(d_CallValue - d_CallBuffer)
d_CallBuffer:
	.zero		16908288
	.type		d_CallValue,@object
	.size		d_CallValue,(.L_1 - d_CallValue)
d_CallValue:
	.zero		4096
.L_1:


//--------------------- .nv.constant0._Z21binomialOptionsKernelv --------------------------
	.section	.nv.constant0._Z21binomialOptionsKernelv,"a",@progbits
	.sectionflags	@""
	.align	4
.nv.constant0._Z21binomialOptionsKernelv:
	.zero		896


//--------------------- SYMBOLS --------------------------

	.type		.nv.reservedSmem.offset0,@object
	.size		.nv.reservedSmem.offset0,0x4
	.type		.nv.reservedSmem.cap,@object
	.size		.nv.reservedSmem.cap,0x4
